//
// Generated by NVIDIA NVVM Compiler
//
// Compiler Build ID: CL-36424714
// Cuda compilation tools, release 13.0, V13.0.88
// Based on NVVM 20.0.0
//

.version 9.0
.target sm_100
.address_size 64

	// .globl	_Z15atomicAddKernelPii

.visible .entry _Z15atomicAddKernelPii(
	.param .u64 .ptr .align 1 _Z15atomicAddKernelPii_param_0,
	.param .u32 _Z15atomicAddKernelPii_param_1
)
{
	.reg .b32 	%r<2>;
	.reg .b64 	%rd<2>;

	ld.param.u64 	%rd1, [_Z15atomicAddKernelPii_param_0];
	ld.param.u32 	%r1, [_Z15atomicAddKernelPii_param_1];
	// begin inline asm
	red.relaxed.gpu.global.add.s32 [%rd1], %r1;

	// end inline asm
	ret;

}


// ===== COMPILED SASS (sm_100) =====

	.target	sm_100

	.elftype	@"ET_EXEC"


//--------------------- .note.nv.tkinfo           --------------------------
	.section	.note.nv.tkinfo,"",@"SHT_NOTE"
	.sectionflags	@"SHF_NOTE_NV_TKINFO"
	.tkinfo
        /*0018*/ 	.word	0x00000002
        /*0030*/ 	.string	""
        /*0030*/ 	.string	"ptxas"
        /*0030*/ 	.string	"Cuda compilation tools, release 13.0, V13.0.88"
        /*0030*/ 	.string	"Build cuda_13.0.r13.0/compiler.36424714_0"
        /*0030*/ 	.string	"-arch sm_100 -m 64 "



//--------------------- .note.nv.cuinfo           --------------------------
	.section	.note.nv.cuinfo,"",@"SHT_NOTE"
	.sectionflags	@"SHF_NOTE_NV_CUINFO"
        /*0018*/ 	.short	0x0002
        /*001a*/ 	.short	0x0064
        /*001c*/ 	.short	0x0082
	.zero		2


//--------------------- .nv.info                  --------------------------
	.section	.nv.info,"",@"SHT_CUDA_INFO"
	.align	4


	//----- nvinfo : EIATTR_REGCOUNT
	.align		4
        /*0000*/ 	.byte	0x04, 0x2f
        /*0002*/ 	.short	(.L_1 - .L_0)
	.align		4
.L_0:
        /*0004*/ 	.word	index@(_Z15atomicAddKernelPii)
        /*0008*/ 	.word	0x00000008


	//----- nvinfo : EIATTR_FRAME_SIZE
	.align		4
.L_1:
        /*000c*/ 	.byte	0x04, 0x11
        /*000e*/ 	.short	(.L_3 - .L_2)
	.align		4
.L_2:
        /*0010*/ 	.word	index@(_Z15atomicAddKernelPii)
        /*0014*/ 	.word	0x00000000


	//----- nvinfo : EIATTR_MIN_STACK_SIZE
	.align		4
.L_3:
        /*0018*/ 	.byte	0x04, 0x12
        /*001a*/ 	.short	(.L_5 - .L_4)
	.align		4
.L_4:
        /*001c*/ 	.word	index@(_Z15atomicAddKernelPii)
        /*0020*/ 	.word	0x00000000
.L_5:


//--------------------- .nv.compat                --------------------------
	.section	.nv.compat,"",@"SHT_CUDA_COMPAT_INFO"
	.align	4
        /*0000*/ 	.byte	0x02, 0x09, 0x00, 0x00, 0x02, 0x02, 0x01, 0x00, 0x02, 0x05, 0x05, 0x00, 0x03, 0x07, 0x01, 0x01
        /*0010*/ 	.byte	0x02, 0x03, 0x00, 0x00, 0x02, 0x06, 0x01, 0x00, 0x04, 0x0b, 0x08, 0x00, 0x09, 0x00, 0x00, 0x00
        /*0020*/ 	.byte	0x00, 0x00, 0x00, 0x00


//--------------------- .nv.info._Z15atomicAddKernelPii --------------------------
	.section	.nv.info._Z15atomicAddKernelPii,"",@"SHT_CUDA_INFO"
	.sectionflags	@""
	.align	4


	//----- nvinfo : EIATTR_CUDA_API_VERSION
	.align		4
        /*0000*/ 	.byte	0x04, 0x37
        /*0002*/ 	.short	(.L_7 - .L_6)
.L_6:
        /*0004*/ 	.word	0x00000082


	//----- nvinfo : EIATTR_KPARAM_INFO
	.align		4
.L_7:
        /*0008*/ 	.byte	0x04, 0x17
        /*000a*/ 	.short	(.L_9 - .L_8)
.L_8:
        /*000c*/ 	.word	0x00000000
        /*0010*/ 	.short	0x0001
        /*0012*/ 	.short	0x0008
        /*0014*/ 	.byte	0x00, 0xf0, 0x11, 0x00


	//----- nvinfo : EIATTR_KPARAM_INFO
	.align		4
.L_9:
        /*0018*/ 	.byte	0x04, 0x17
        /*001a*/ 	.short	(.L_11 - .L_10)
.L_10:
        /*001c*/ 	.word	0x00000000
        /*0020*/ 	.short	0x0000
        /*0022*/ 	.short	0x0000
        /*0024*/ 	.byte	0x00, 0xf5, 0x21, 0x00


	//----- nvinfo : EIATTR_SPARSE_MMA_MASK
	.align		4
.L_11:
        /*0028*/ 	.byte	0x03, 0x50
        /*002a*/ 	.short	0x0000


	//----- nvinfo : EIATTR_MAXREG_COUNT
	.align		4
        /*002c*/ 	.byte	0x03, 0x1b
        /*002e*/ 	.short	0x00ff


	//----- nvinfo : EIATTR_MERCURY_ISA_VERSION
	.align		4
        /*0030*/ 	.byte	0x03, 0x5f
        /*0032*/ 	.short	0x0101


	//----- nvinfo : EIATTR_INT_WARP_WIDE_INSTR_OFFSETS
	.align		4
        /*0034*/ 	.byte	0x04, 0x31
        /*0036*/ 	.short	(.L_13 - .L_12)


	//   ....[0]....
.L_12:
        /*0038*/ 	.word	0x00000030


	//----- nvinfo : EIATTR_VRC_CTA_INIT_COUNT
	.align		4
.L_13:
        /*003c*/ 	.byte	0x02, 0x4a
	.zero		1
	.zero		1


	//----- nvinfo : EIATTR_EXIT_INSTR_OFFSETS
	.align		4
        /*0040*/ 	.byte	0x04, 0x1c
        /*0042*/ 	.short	(.L_15 - .L_14)


	//   ....[0]....
.L_14:
        /*0044*/ 	.word	0x000000b0


	//----- nvinfo : EIATTR_CBANK_PARAM_SIZE
	.align		4
.L_15:
        /*0048*/ 	.byte	0x03, 0x19
        /*004a*/ 	.short	0x000c


	//----- nvinfo : EIATTR_PARAM_CBANK
	.align		4
        /*004c*/ 	.byte	0x04, 0x0a
        /*004e*/ 	.short	(.L_17 - .L_16)
	.align		4
.L_16:
        /*0050*/ 	.word	index@(.nv.constant0._Z15atomicAddKernelPii)
        /*0054*/ 	.short	0x0380
        /*0056*/ 	.short	0x000c


	//----- nvinfo : EIATTR_SW_WAR
	.align		4
.L_17:
        /*0058*/ 	.byte	0x04, 0x36
        /*005a*/ 	.short	(.L_19 - .L_18)
.L_18:
        /*005c*/ 	.word	0x00000008
.L_19:


//--------------------- .nv.callgraph             --------------------------
	.section	.nv.callgraph,"",@"SHT_CUDA_CALLGRAPH"
	.align	4
	.sectionentsize	8
	.align		4
        /*0000*/ 	.word	0x00000000
	.align		4
        /*0004*/ 	.word	0xffffffff
	.align		4
        /*0008*/ 	.word	0x00000000
	.align		4
        /*000c*/ 	.word	0xfffffffe
	.align		4
        /*0010*/ 	.word	0x00000000
	.align		4
        /*0014*/ 	.word	0xfffffffd
	.align		4
        /*0018*/ 	.word	0x00000000
	.align		4
        /*001c*/ 	.word	0xfffffffc


//--------------------- .text._Z15atomicAddKernelPii --------------------------
	.section	.text._Z15atomicAddKernelPii,"ax",@progbits
	.align	128
        .global         _Z15atomicAddKernelPii
        .type           _Z15atomicAddKernelPii,@function
        .size           _Z15atomicAddKernelPii,(.L_x_1 - _Z15atomicAddKernelPii)
        .other          _Z15atomicAddKernelPii,@"STO_CUDA_ENTRY STV_DEFAULT"
_Z15atomicAddKernelPii:
.text._Z15atomicAddKernelPii:
[----:B------:R-:W-:Y:S01]  /*0000*/  LDC R1, c[0x0][0x37c] ;  /* 0x0000df00ff017b82 */ /* 0x000fe20000000800 */
[----:B------:R-:W0:Y:S07]  /*0010*/  S2R R0, SR_LANEID ;  /* 0x0000000000007919 */ /* 0x000e2e0000000000 */
[----:B------:R-:W1:Y:S01]  /*0020*/  LDC R5, c[0x0][0x388] ;  /* 0x0000e200ff057b82 */ /* 0x000e620000000800 */
[----:B------:R-:W-:Y:S01]  /*0030*/  VOTEU.ANY UR4, UPT, PT ;  /* 0x0000000000047886 */ /* 0x000fe200038e0100 */
[----:B------:R-:W2:Y:S01]  /*0040*/  LDCU.64 UR6, c[0x0][0x358] ;  /* 0x00006b00ff0677ac */ /* 0x000ea20008000a00 */
[----:B------:R-:W-:-:S05]  /*0050*/  UFLO.U32 UR5, UR4 ;  /* 0x00000004000572bd */ /* 0x000fca00080e0000 */
[----:B------:R-:W2:Y:S01]  /*0060*/  LDC.64 R2, c[0x0][0x380] ;  /* 0x0000e000ff027b82 */ /* 0x000ea20000000a00 */
[----:B------:R-:W-:-:S06]  /*0070*/  UPOPC UR4, UR4 ;  /* 0x00000004000472bf */ /* 0x000fcc0008000000 */
[----:B-1----:R-:W-:Y:S01]  /*0080*/  IMAD R5, R5, UR4, RZ ;  /* 0x0000000405057c24 */ /* 0x002fe2000f8e02ff */
[----:B0-----:R-:W-:-:S13]  /*0090*/  ISETP.EQ.U32.AND P0, PT, R0, UR5, PT ;  /* 0x0000000500007c0c */ /* 0x001fda000bf02070 */
[----:B--2---:R-:W-:Y:S01]  /*00a0*/  @P0 REDG.E.ADD.S32.STRONG.GPU desc[UR6][R2.64], R5 ;  /* 0x000000050200098e */ /* 0x004fe2000c12e306 */
[----:B------:R-:W-:Y:S05]  /*00b0*/  EXIT ;  /* 0x000000000000794d */ /* 0x000fea0003800000 */
.L_x_0:
[----:B------:R-:W-:-:S00]  /*00c0*/  BRA `(.L_x_0) ;  /* 0xfffffffc00fc7947 */ /* 0x000fc0000383ffff */
[----:B------:R-:W-:-:S00]  /*00d0*/  NOP ;  /* 0x0000000000007918 */ /* 0x000fc00000000000 */
        /* <DEDUP_REMOVED lines=10> */
.L_x_1:


//--------------------- .nv.shared.reserved.0     --------------------------
	.section	.nv.shared.reserved.0,"aw",@nobits
	.weak		__nv_reservedSMEM_offset_0_alias
	.size		__nv_reservedSMEM_offset_0_alias, 0, 64
	.other		__nv_reservedSMEM_offset_0_alias,@"STO_CUDA_RESERVED_SHARED STV_DEFAULT"
__nv_reservedSMEM_offset_0_alias:
	.zero		0
	.zero		64


//--------------------- .nv.constant0._Z15atomicAddKernelPii --------------------------
	.section	.nv.constant0._Z15atomicAddKernelPii,"a",@progbits
	.sectionflags	@""
	.align	4
.nv.constant0._Z15atomicAddKernelPii:
	.zero		908


//--------------------- SYMBOLS --------------------------

	.type		.nv.reservedSmem.offset0,@object
	.size		.nv.reservedSmem.offset0,0x4
